//
// Generated by NVIDIA NVVM Compiler
//
// Compiler Build ID: CL-36424714
// Cuda compilation tools, release 13.0, V13.0.88
// Based on NVVM 20.0.0
//

.version 9.0
.target sm_100
.address_size 64

	// .globl	_Z14kernel_dotprodPdS_S_
// _ZZ14kernel_dotprodPdS_S_E10tempResult has been demoted

.visible .entry _Z14kernel_dotprodPdS_S_(
	.param .u64 .ptr .align 1 _Z14kernel_dotprodPdS_S__param_0,
	.param .u64 .ptr .align 1 _Z14kernel_dotprodPdS_S__param_1,
	.param .u64 .ptr .align 1 _Z14kernel_dotprodPdS_S__param_2
)
{
	.reg .pred 	%p<10>;
	.reg .b32 	%r<8>;
	.reg .b64 	%rd<13>;
	.reg .b64 	%fd<29>;
	// demoted variable
	.shared .align 8 .b8 _ZZ14kernel_dotprodPdS_S_E10tempResult[2048];
	ld.param.u64 	%rd1, [_Z14kernel_dotprodPdS_S__param_0];
	ld.param.u64 	%rd2, [_Z14kernel_dotprodPdS_S__param_1];
	ld.param.u64 	%rd3, [_Z14kernel_dotprodPdS_S__param_2];
	mov.u32 	%r1, %tid.x;
	mov.u32 	%r5, %ntid.x;
	mov.u32 	%r2, %ctaid.x;
	mad.lo.s32 	%r3, %r5, %r2, %r1;
	setp.gt.u32 	%p1, %r3, 9999999;
	shl.b32 	%r6, %r1, 3;
	mov.u32 	%r7, _ZZ14kernel_dotprodPdS_S_E10tempResult;
	add.s32 	%r4, %r7, %r6;
	@%p1 bra 	$L__BB0_2;
	cvta.to.global.u64 	%rd5, %rd1;
	cvta.to.global.u64 	%rd6, %rd2;
	mul.wide.u32 	%rd7, %r3, 8;
	add.s64 	%rd8, %rd5, %rd7;
	ld.global.f64 	%fd1, [%rd8];
	add.s64 	%rd9, %rd6, %rd7;
	ld.global.f64 	%fd2, [%rd9];
	mul.f64 	%fd3, %fd1, %fd2;
	st.shared.f64 	[%r4], %fd3;
	bra.uni 	$L__BB0_3;
$L__BB0_2:
	mov.b64 	%rd4, 0;
	st.shared.u64 	[%r4], %rd4;
$L__BB0_3:
	bar.sync 	0;
	setp.gt.u32 	%p2, %r1, 127;
	@%p2 bra 	$L__BB0_5;
	ld.shared.f64 	%fd4, [%r4+1024];
	ld.shared.f64 	%fd5, [%r4];
	add.f64 	%fd6, %fd4, %fd5;
	st.shared.f64 	[%r4], %fd6;
$L__BB0_5:
	bar.sync 	0;
	setp.gt.u32 	%p3, %r1, 63;
	@%p3 bra 	$L__BB0_7;
	ld.shared.f64 	%fd7, [%r4+512];
	ld.shared.f64 	%fd8, [%r4];
	add.f64 	%fd9, %fd7, %fd8;
	st.shared.f64 	[%r4], %fd9;
$L__BB0_7:
	bar.sync 	0;
	setp.gt.u32 	%p4, %r1, 31;
	@%p4 bra 	$L__BB0_9;
	ld.shared.f64 	%fd10, [%r4+256];
	ld.shared.f64 	%fd11, [%r4];
	add.f64 	%fd12, %fd10, %fd11;
	st.shared.f64 	[%r4], %fd12;
$L__BB0_9:
	bar.sync 	0;
	setp.gt.u32 	%p5, %r1, 15;
	@%p5 bra 	$L__BB0_11;
	ld.shared.f64 	%fd13, [%r4+128];
	ld.shared.f64 	%fd14, [%r4];
	add.f64 	%fd15, %fd13, %fd14;
	st.shared.f64 	[%r4], %fd15;
$L__BB0_11:
	bar.sync 	0;
	setp.gt.u32 	%p6, %r1, 7;
	@%p6 bra 	$L__BB0_13;
	ld.shared.f64 	%fd16, [%r4+64];
	ld.shared.f64 	%fd17, [%r4];
	add.f64 	%fd18, %fd16, %fd17;
	st.shared.f64 	[%r4], %fd18;
$L__BB0_13:
	bar.sync 	0;
	setp.gt.u32 	%p7, %r1, 3;
	@%p7 bra 	$L__BB0_15;
	ld.shared.f64 	%fd19, [%r4+32];
	ld.shared.f64 	%fd20, [%r4];
	add.f64 	%fd21, %fd19, %fd20;
	st.shared.f64 	[%r4], %fd21;
$L__BB0_15:
	bar.sync 	0;
	setp.gt.u32 	%p8, %r1, 1;
	@%p8 bra 	$L__BB0_17;
	ld.shared.f64 	%fd22, [%r4+16];
	ld.shared.f64 	%fd23, [%r4];
	add.f64 	%fd24, %fd22, %fd23;
	st.shared.f64 	[%r4], %fd24;
$L__BB0_17:
	bar.sync 	0;
	setp.ne.s32 	%p9, %r1, 0;
	@%p9 bra 	$L__BB0_19;
	ld.shared.f64 	%fd25, [_ZZ14kernel_dotprodPdS_S_E10tempResult+8];
	ld.shared.f64 	%fd26, [%r4];
	add.f64 	%fd27, %fd25, %fd26;
	st.shared.f64 	[%r4], %fd27;
$L__BB0_19:
	cvta.to.global.u64 	%rd10, %rd3;
	bar.sync 	0;
	ld.shared.f64 	%fd28, [_ZZ14kernel_dotprodPdS_S_E10tempResult];
	mul.wide.u32 	%rd11, %r2, 8;
	add.s64 	%rd12, %rd10, %rd11;
	st.global.f64 	[%rd12], %fd28;
	ret;

}


// ===== COMPILED SASS (sm_100) =====

	.target	sm_100

	.elftype	@"ET_EXEC"


//--------------------- .note.nv.tkinfo           --------------------------
	.section	.note.nv.tkinfo,"",@"SHT_NOTE"
	.sectionflags	@"SHF_NOTE_NV_TKINFO"
	.tkinfo
        /*0018*/ 	.word	0x00000002
        /*0030*/ 	.string	""
        /*0030*/ 	.string	"ptxas"
        /*0030*/ 	.string	"Cuda compilation tools, release 13.0, V13.0.88"
        /*0030*/ 	.string	"Build cuda_13.0.r13.0/compiler.36424714_0"
        /*0030*/ 	.string	"-arch sm_100 -m 64 "



//--------------------- .note.nv.cuinfo           --------------------------
	.section	.note.nv.cuinfo,"",@"SHT_NOTE"
	.sectionflags	@"SHF_NOTE_NV_CUINFO"
        /*0018*/ 	.short	0x0002
        /*001a*/ 	.short	0x0064
        /*001c*/ 	.short	0x0082
	.zero		2


//--------------------- .nv.info                  --------------------------
	.section	.nv.info,"",@"SHT_CUDA_INFO"
	.align	4


	//----- nvinfo : EIATTR_REGCOUNT
	.align		4
        /*0000*/ 	.byte	0x04, 0x2f
        /*0002*/ 	.short	(.L_1 - .L_0)
	.align		4
.L_0:
        /*0004*/ 	.word	index@(_Z14kernel_dotprodPdS_S_)
        /*0008*/ 	.word	0x0000000e


	//----- nvinfo : EIATTR_FRAME_SIZE
	.align		4
.L_1:
        /*000c*/ 	.byte	0x04, 0x11
        /*000e*/ 	.short	(.L_3 - .L_2)
	.align		4
.L_2:
        /*0010*/ 	.word	index@(_Z14kernel_dotprodPdS_S_)
        /*0014*/ 	.word	0x00000000


	//----- nvinfo : EIATTR_MIN_STACK_SIZE
	.align		4
.L_3:
        /*0018*/ 	.byte	0x04, 0x12
        /*001a*/ 	.short	(.L_5 - .L_4)
	.align		4
.L_4:
        /*001c*/ 	.word	index@(_Z14kernel_dotprodPdS_S_)
        /*0020*/ 	.word	0x00000000
.L_5:


//--------------------- .nv.compat                --------------------------
	.section	.nv.compat,"",@"SHT_CUDA_COMPAT_INFO"
	.align	4
        /*0000*/ 	.byte	0x02, 0x09, 0x00, 0x00, 0x02, 0x02, 0x01, 0x00, 0x02, 0x05, 0x05, 0x00, 0x03, 0x07, 0x01, 0x01
        /*0010*/ 	.byte	0x02, 0x03, 0x00, 0x00, 0x02, 0x06, 0x01, 0x00, 0x04, 0x0b, 0x08, 0x00, 0x01, 0x00, 0x00, 0x00
        /*0020*/ 	.byte	0x00, 0x00, 0x00, 0x00


//--------------------- .nv.info._Z14kernel_dotprodPdS_S_ --------------------------
	.section	.nv.info._Z14kernel_dotprodPdS_S_,"",@"SHT_CUDA_INFO"
	.sectionflags	@""
	.align	4


	//----- nvinfo : EIATTR_CUDA_API_VERSION
	.align		4
        /*0000*/ 	.byte	0x04, 0x37
        /*0002*/ 	.short	(.L_7 - .L_6)
.L_6:
        /*0004*/ 	.word	0x00000082


	//----- nvinfo : EIATTR_KPARAM_INFO
	.align		4
.L_7:
        /*0008*/ 	.byte	0x04, 0x17
        /*000a*/ 	.short	(.L_9 - .L_8)
.L_8:
        /*000c*/ 	.word	0x00000000
        /*0010*/ 	.short	0x0002
        /*0012*/ 	.short	0x0010
        /*0014*/ 	.byte	0x00, 0xf5, 0x21, 0x00


	//----- nvinfo : EIATTR_KPARAM_INFO
	.align		4
.L_9:
        /*0018*/ 	.byte	0x04, 0x17
        /*001a*/ 	.short	(.L_11 - .L_10)
.L_10:
        /*001c*/ 	.word	0x00000000
        /*0020*/ 	.short	0x0001
        /*0022*/ 	.short	0x0008
        /*0024*/ 	.byte	0x00, 0xf5, 0x21, 0x00


	//----- nvinfo : EIATTR_KPARAM_INFO
	.align		4
.L_11:
        /*0028*/ 	.byte	0x04, 0x17
        /*002a*/ 	.short	(.L_13 - .L_12)
.L_12:
        /*002c*/ 	.word	0x00000000
        /*0030*/ 	.short	0x0000
        /*0032*/ 	.short	0x0000
        /*0034*/ 	.byte	0x00, 0xf5, 0x21, 0x00


	//----- nvinfo : EIATTR_SPARSE_MMA_MASK
	.align		4
.L_13:
        /*0038*/ 	.byte	0x03, 0x50
        /*003a*/ 	.short	0x0000


	//----- nvinfo : EIATTR_MAXREG_COUNT
	.align		4
        /*003c*/ 	.byte	0x03, 0x1b
        /*003e*/ 	.short	0x00ff


	//----- nvinfo : EIATTR_NUM_BARRIERS
	.align		4
        /*0040*/ 	.byte	0x02, 0x4c
        /*0042*/ 	.byte	0x01
	.zero		1


	//----- nvinfo : EIATTR_MERCURY_ISA_VERSION
	.align		4
        /*0044*/ 	.byte	0x03, 0x5f
        /*0046*/ 	.short	0x0101


	//----- nvinfo : EIATTR_VRC_CTA_INIT_COUNT
	.align		4
        /*0048*/ 	.byte	0x02, 0x4a
	.zero		1
	.zero		1


	//----- nvinfo : EIATTR_EXIT_INSTR_OFFSETS
	.align		4
        /*004c*/ 	.byte	0x04, 0x1c
        /*004e*/ 	.short	(.L_15 - .L_14)


	//   ....[0]....
.L_14:
        /*0050*/ 	.word	0x00000490


	//----- nvinfo : EIATTR_CBANK_PARAM_SIZE
	.align		4
.L_15:
        /*0054*/ 	.byte	0x03, 0x19
        /*0056*/ 	.short	0x0018


	//----- nvinfo : EIATTR_PARAM_CBANK
	.align		4
        /*0058*/ 	.byte	0x04, 0x0a
        /*005a*/ 	.short	(.L_17 - .L_16)
	.align		4
.L_16:
        /*005c*/ 	.word	index@(.nv.constant0._Z14kernel_dotprodPdS_S_)
        /*0060*/ 	.short	0x0380
        /*0062*/ 	.short	0x0018


	//----- nvinfo : EIATTR_SW_WAR
	.align		4
.L_17:
        /*0064*/ 	.byte	0x04, 0x36
        /*0066*/ 	.short	(.L_19 - .L_18)
.L_18:
        /*0068*/ 	.word	0x00000008
.L_19:


//--------------------- .nv.callgraph             --------------------------
	.section	.nv.callgraph,"",@"SHT_CUDA_CALLGRAPH"
	.align	4
	.sectionentsize	8
	.align		4
        /*0000*/ 	.word	0x00000000
	.align		4
        /*0004*/ 	.word	0xffffffff
	.align		4
        /*0008*/ 	.word	0x00000000
	.align		4
        /*000c*/ 	.word	0xfffffffe
	.align		4
        /*0010*/ 	.word	0x00000000
	.align		4
        /*0014*/ 	.word	0xfffffffd
	.align		4
        /*0018*/ 	.word	0x00000000
	.align		4
        /*001c*/ 	.word	0xfffffffc


//--------------------- .text._Z14kernel_dotprodPdS_S_ --------------------------
	.section	.text._Z14kernel_dotprodPdS_S_,"ax",@progbits
	.align	128
        .global         _Z14kernel_dotprodPdS_S_
        .type           _Z14kernel_dotprodPdS_S_,@function
        .size           _Z14kernel_dotprodPdS_S_,(.L_x_1 - _Z14kernel_dotprodPdS_S_)
        .other          _Z14kernel_dotprodPdS_S_,@"STO_CUDA_ENTRY STV_DEFAULT"
_Z14kernel_dotprodPdS_S_:
.text._Z14kernel_dotprodPdS_S_:
[----:B------:R-:W-:Y:S01]  /*0000*/  LDC R1, c[0x0][0x37c] ;  /* 0x0000df00ff017b82 */ /* 0x000fe20000000800 */
[----:B------:R-:W0:Y:S01]  /*0010*/  S2R R3, SR_TID.X ;  /* 0x0000000000037919 */ /* 0x000e220000002100 */
[----:B------:R-:W0:Y:S06]  /*0020*/  LDCU UR4, c[0x0][0x360] ;  /* 0x00006c00ff0477ac */ /* 0x000e2c0008000800 */
[----:B------:R-:W1:Y:S01]  /*0030*/  LDC.64 R4, c[0x0][0x380] ;  /* 0x0000e000ff047b82 */ /* 0x000e620000000a00 */
[----:B------:R-:W0:Y:S01]  /*0040*/  S2R R0, SR_CTAID.X ;  /* 0x0000000000007919 */ /* 0x000e220000002500 */
[----:B------:R-:W2:Y:S06]  /*0050*/  LDCU.64 UR6, c[0x0][0x358] ;  /* 0x00006b00ff0677ac */ /* 0x000eac0008000a00 */
[----:B------:R-:W3:Y:S01]  /*0060*/  LDC.64 R6, c[0x0][0x388] ;  /* 0x0000e200ff067b82 */ /* 0x000ee20000000a00 */
[----:B0-----:R-:W-:-:S05]  /*0070*/  IMAD R9, R0, UR4, R3 ;  /* 0x0000000400097c24 */ /* 0x001fca000f8e0203 */
[----:B------:R-:W-:-:S13]  /*0080*/  ISETP.GT.U32.AND P0, PT, R9, 0x98967f, PT ;  /* 0x0098967f0900780c */ /* 0x000fda0003f04070 */
[----:B-1----:R-:W-:-:S04]  /*0090*/  @!P0 IMAD.WIDE.U32 R4, R9, 0x8, R4 ;  /* 0x0000000809048825 */ /* 0x002fc800078e0004 */
[----:B---3--:R-:W-:Y:S02]  /*00a0*/  @!P0 IMAD.WIDE.U32 R6, R9, 0x8, R6 ;  /* 0x0000000809068825 */ /* 0x008fe400078e0006 */
[----:B--2---:R-:W2:Y:S04]  /*00b0*/  @!P0 LDG.E.64 R4, desc[UR6][R4.64] ;  /* 0x0000000604048981 */ /* 0x004ea8000c1e1b00 */
[----:B------:R-:W2:Y:S01]  /*00c0*/  @!P0 LDG.E.64 R6, desc[UR6][R6.64] ;  /* 0x0000000606068981 */ /* 0x000ea2000c1e1b00 */
[----:B------:R-:W0:Y:S01]  /*00d0*/  S2UR UR5, SR_CgaCtaId ;  /* 0x00000000000579c3 */ /* 0x000e220000008800 */
[----:B------:R-:W-:Y:S01]  /*00e0*/  UMOV UR4, 0x400 ;  /* 0x0000040000047882 */ /* 0x000fe20000000000 */
[----:B------:R-:W-:Y:S01]  /*00f0*/  ISETP.GT.U32.AND P1, PT, R3, 0x7f, PT ;  /* 0x0000007f0300780c */ /* 0x000fe20003f24070 */
[----:B0-----:R-:W-:-:S06]  /*0100*/  ULEA UR4, UR5, UR4, 0x18 ;  /* 0x0000000405047291 */ /* 0x001fcc000f8ec0ff */
[----:B------:R-:W-:Y:S01]  /*0110*/  LEA R2, R3, UR4, 0x3 ;  /* 0x0000000403027c11 */ /* 0x000fe2000f8e18ff */
[----:B--2---:R-:W-:-:S07]  /*0120*/  @!P0 DMUL R8, R4, R6 ;  /* 0x0000000604088228 */ /* 0x004fce0000000000 */
[----:B------:R-:W-:Y:S04]  /*0130*/  @!P0 STS.64 [R2], R8 ;  /* 0x0000000802008388 */ /* 0x000fe80000000a00 */
[----:B------:R-:W-:Y:S01]  /*0140*/  @P0 STS.64 [R2], RZ ;  /* 0x000000ff02000388 */ /* 0x000fe20000000a00 */
[----:B------:R-:W-:Y:S01]  /*0150*/  BAR.SYNC.DEFER_BLOCKING 0x0 ;  /* 0x0000000000007b1d */ /* 0x000fe20000010000 */
[----:B------:R-:W-:-:S05]  /*0160*/  ISETP.GT.U32.AND P0, PT, R3, 0x3f, PT ;  /* 0x0000003f0300780c */ /* 0x000fca0003f04070 */
[----:B------:R-:W-:Y:S04]  /*0170*/  @!P1 LDS.64 R4, [R2+0x400] ;  /* 0x0004000002049984 */ /* 0x000fe80000000a00 */
[----:B------:R-:W0:Y:S02]  /*0180*/  @!P1 LDS.64 R6, [R2] ;  /* 0x0000000002069984 */ /* 0x000e240000000a00 */
[----:B0-----:R-:W-:-:S07]  /*0190*/  @!P1 DADD R4, R4, R6 ;  /* 0x0000000004049229 */ /* 0x001fce0000000006 */
[----:B------:R-:W-:Y:S01]  /*01a0*/  @!P1 STS.64 [R2], R4 ;  /* 0x0000000402009388 */ /* 0x000fe20000000a00 */
        /* <DEDUP_REMOVED lines=31> */
[----:B------:R-:W-:-:S05]  /*03a0*/  ISETP.NE.AND P0, PT, R3, RZ, PT ;  /* 0x000000ff0300720c */ /* 0x000fca0003f05270 */
[----:B------:R-:W-:Y:S04]  /*03b0*/  @!P1 LDS.64 R4, [R2+0x10] ;  /* 0x0000100002049984 */ /* 0x000fe80000000a00 */
[----:B------:R-:W0:Y:S02]  /*03c0*/  @!P1 LDS.64 R10, [R2] ;  /* 0x00000000020a9984 */ /* 0x000e240000000a00 */
[----:B0-----:R-:W-:-:S07]  /*03d0*/  @!P1 DADD R4, R4, R10 ;  /* 0x0000000004049229 */ /* 0x001fce000000000a */
[----:B------:R-:W-:Y:S01]  /*03e0*/  @!P1 STS.64 [R2], R4 ;  /* 0x0000000402009388 */ /* 0x000fe20000000a00 */
[----:B------:R-:W-:Y:S06]  /*03f0*/  BAR.SYNC.DEFER_BLOCKING 0x0 ;  /* 0x0000000000007b1d */ /* 0x000fec0000010000 */
[----:B------:R-:W-:Y:S04]  /*0400*/  @!P0 LDS.64 R6, [UR4+0x8] ;  /* 0x00000804ff068984 */ /* 0x000fe80008000a00 */
[----:B------:R-:W0:Y:S02]  /*0410*/  @!P0 LDS.64 R10, [R2] ;  /* 0x00000000020a8984 */ /* 0x000e240000000a00 */
[----:B0-----:R-:W-:Y:S01]  /*0420*/  @!P0 DADD R6, R6, R10 ;  /* 0x0000000006068229 */ /* 0x001fe2000000000a */
[----:B------:R-:W0:Y:S06]  /*0430*/  LDC.64 R10, c[0x0][0x390] ;  /* 0x0000e400ff0a7b82 */ /* 0x000e2c0000000a00 */
[----:B------:R-:W-:Y:S02]  /*0440*/  @!P0 STS.64 [R2], R6 ;  /* 0x0000000602008388 */ /* 0x000fe40000000a00 */
[----:B------:R-:W-:Y:S01]  /*0450*/  BAR.SYNC.DEFER_BLOCKING 0x0 ;  /* 0x0000000000007b1d */ /* 0x000fe20000010000 */
[----:B0-----:R-:W-:-:S05]  /*0460*/  IMAD.WIDE.U32 R10, R0, 0x8, R10 ;  /* 0x00000008000a7825 */ /* 0x001fca00078e000a */
[----:B------:R-:W0:Y:S04]  /*0470*/  LDS.64 R8, [UR4] ;  /* 0x00000004ff087984 */ /* 0x000e280008000a00 */
[----:B0-----:R-:W-:Y:S01]  /*0480*/  STG.E.64 desc[UR6][R10.64], R8 ;  /* 0x000000080a007986 */ /* 0x001fe2000c101b06 */
[----:B------:R-:W-:Y:S05]  /*0490*/  EXIT ;  /* 0x000000000000794d */ /* 0x000fea0003800000 */
.L_x_0:
[----:B------:R-:W-:-:S00]  /*04a0*/  BRA `(.L_x_0) ;  /* 0xfffffffc00fc7947 */ /* 0x000fc0000383ffff */
[----:B------:R-:W-:-:S00]  /*04b0*/  NOP ;  /* 0x0000000000007918 */ /* 0x000fc00000000000 */
        /* <DEDUP_REMOVED lines=12> */
.L_x_1:


//--------------------- .nv.shared._Z14kernel_dotprodPdS_S_ --------------------------
	.section	.nv.shared._Z14kernel_dotprodPdS_S_,"aw",@nobits
	.sectionflags	@""
	.align	8
.nv.shared._Z14kernel_dotprodPdS_S_:
	.zero		3072


//--------------------- .nv.shared.reserved.0     --------------------------
	.section	.nv.shared.reserved.0,"aw",@nobits
	.weak		__nv_reservedSMEM_offset_0_alias
	.size		__nv_reservedSMEM_offset_0_alias, 0, 64
	.other		__nv_reservedSMEM_offset_0_alias,@"STO_CUDA_RESERVED_SHARED STV_DEFAULT"
__nv_reservedSMEM_offset_0_alias:
	.zero		0
	.zero		64


//--------------------- .nv.constant0._Z14kernel_dotprodPdS_S_ --------------------------
	.section	.nv.constant0._Z14kernel_dotprodPdS_S_,"a",@progbits
	.sectionflags	@""
	.align	4
.nv.constant0._Z14kernel_dotprodPdS_S_:
	.zero		920


//--------------------- SYMBOLS --------------------------

	.type		.nv.reservedSmem.offset0,@object
	.size		.nv.reservedSmem.offset0,0x4
	.type		.nv.reservedSmem.cap,@object
	.size		.nv.reservedSmem.cap,0x4
